//
// Generated by NVIDIA NVVM Compiler
//
// Compiler Build ID: CL-36424714
// Cuda compilation tools, release 13.0, V13.0.88
// Based on NVVM 20.0.0
//

.version 9.0
.target sm_100
.address_size 64

	// .globl	_Z11printKernelv
.extern .func  (.param .b32 func_retval0) vprintf
(
	.param .b64 vprintf_param_0,
	.param .b64 vprintf_param_1
)
;
.global .align 1 .b8 $str[33] = {84, 104, 114, 101, 97, 100, 32, 37, 100, 58, 32, 72, 101, 108, 108, 111, 32, 102, 114, 111, 109, 32, 116, 104, 114, 101, 97, 100, 32, 48, 33, 10};
.global .align 1 .b8 $str$1[34] = {84, 104, 114, 101, 97, 100, 32, 37, 100, 58, 32, 72, 101, 108, 108, 111, 32, 102, 114, 111, 109, 32, 116, 104, 114, 101, 97, 100, 32, 49, 53, 33, 10};
.global .align 1 .b8 $str$2[34] = {84, 104, 114, 101, 97, 100, 32, 37, 100, 58, 32, 72, 101, 108, 108, 111, 32, 102, 114, 111, 109, 32, 116, 104, 114, 101, 97, 100, 32, 51, 49, 33, 10};

.visible .entry _Z11printKernelv()
{
	.local .align 8 .b8 	__local_depot0[8];
	.reg .b64 	%SP;
	.reg .b64 	%SPL;
	.reg .pred 	%p<4>;
	.reg .b32 	%r<11>;
	.reg .b64 	%rd<12>;

	mov.u64 	%SPL, __local_depot0;
	cvta.local.u64 	%SP, %SPL;
	add.u64 	%rd2, %SP, 0;
	add.u64 	%rd1, %SPL, 0;
	mov.u32 	%r1, %tid.x;
	setp.ne.s32 	%p1, %r1, 0;
	@%p1 bra 	$L__BB0_2;
	mov.b32 	%r2, 0;
	st.local.u32 	[%rd1], %r2;
	mov.u64 	%rd3, $str;
	cvta.global.u64 	%rd4, %rd3;
	{ // callseq 0, 0
	.param .b64 param0;
	st.param.b64 	[param0], %rd4;
	.param .b64 param1;
	st.param.b64 	[param1], %rd2;
	.param .b32 retval0;
	call.uni (retval0), 
	vprintf, 
	(
	param0, 
	param1
	);
	ld.param.b32 	%r3, [retval0];
	} // callseq 0
$L__BB0_2:
	bar.sync 	0;
	setp.ne.s32 	%p2, %r1, 15;
	@%p2 bra 	$L__BB0_4;
	mov.b32 	%r5, 15;
	st.local.u32 	[%rd1], %r5;
	mov.u64 	%rd6, $str$1;
	cvta.global.u64 	%rd7, %rd6;
	{ // callseq 1, 0
	.param .b64 param0;
	st.param.b64 	[param0], %rd7;
	.param .b64 param1;
	st.param.b64 	[param1], %rd2;
	.param .b32 retval0;
	call.uni (retval0), 
	vprintf, 
	(
	param0, 
	param1
	);
	ld.param.b32 	%r6, [retval0];
	} // callseq 1
$L__BB0_4:
	bar.sync 	0;
	setp.ne.s32 	%p3, %r1, 31;
	@%p3 bra 	$L__BB0_6;
	mov.b32 	%r8, 31;
	st.local.u32 	[%rd1], %r8;
	mov.u64 	%rd9, $str$2;
	cvta.global.u64 	%rd10, %rd9;
	{ // callseq 2, 0
	.param .b64 param0;
	st.param.b64 	[param0], %rd10;
	.param .b64 param1;
	st.param.b64 	[param1], %rd2;
	.param .b32 retval0;
	call.uni (retval0), 
	vprintf, 
	(
	param0, 
	param1
	);
	ld.param.b32 	%r9, [retval0];
	} // callseq 2
$L__BB0_6:
	ret;

}


// ===== COMPILED SASS (sm_100) =====

	.target	sm_100

	.elftype	@"ET_EXEC"


//--------------------- .note.nv.tkinfo           --------------------------
	.section	.note.nv.tkinfo,"",@"SHT_NOTE"
	.sectionflags	@"SHF_NOTE_NV_TKINFO"
	.tkinfo
        /*0018*/ 	.word	0x00000002
        /*0030*/ 	.string	""
        /*0030*/ 	.string	"ptxas"
        /*0030*/ 	.string	"Cuda compilation tools, release 13.0, V13.0.88"
        /*0030*/ 	.string	"Build cuda_13.0.r13.0/compiler.36424714_0"
        /*0030*/ 	.string	"-arch sm_100 -m 64 "



//--------------------- .note.nv.cuinfo           --------------------------
	.section	.note.nv.cuinfo,"",@"SHT_NOTE"
	.sectionflags	@"SHF_NOTE_NV_CUINFO"
        /*0018*/ 	.short	0x0002
        /*001a*/ 	.short	0x0064
        /*001c*/ 	.short	0x0082
	.zero		2


//--------------------- .nv.info                  --------------------------
	.section	.nv.info,"",@"SHT_CUDA_INFO"
	.align	4


	//----- nvinfo : EIATTR_REGCOUNT
	.align		4
        /*0000*/ 	.byte	0x04, 0x2f
        /*0002*/ 	.short	(.L_4 - .L_3)
	.align		4
.L_3:
        /*0004*/ 	.word	index@(_Z11printKernelv)
        /*0008*/ 	.word	0x00000018


	//----- nvinfo : EIATTR_FRAME_SIZE
	.align		4
.L_4:
        /*000c*/ 	.byte	0x04, 0x11
        /*000e*/ 	.short	(.L_6 - .L_5)
	.align		4
.L_5:
        /*0010*/ 	.word	index@(_Z11printKernelv)
        /*0014*/ 	.word	0x00000008


	//----- nvinfo : EIATTR_MIN_STACK_SIZE
	.align		4
.L_6:
        /*0018*/ 	.byte	0x04, 0x12
        /*001a*/ 	.short	(.L_8 - .L_7)
	.align		4
.L_7:
        /*001c*/ 	.word	index@(_Z11printKernelv)
        /*0020*/ 	.word	0x00000008
.L_8:


//--------------------- .nv.compat                --------------------------
	.section	.nv.compat,"",@"SHT_CUDA_COMPAT_INFO"
	.align	4
        /*0000*/ 	.byte	0x02, 0x09, 0x00, 0x00, 0x02, 0x02, 0x01, 0x00, 0x02, 0x05, 0x05, 0x00, 0x03, 0x07, 0x01, 0x01
        /*0010*/ 	.byte	0x02, 0x03, 0x00, 0x00, 0x02, 0x06, 0x01, 0x00, 0x04, 0x0b, 0x08, 0x00, 0x09, 0x00, 0x00, 0x00
        /*0020*/ 	.byte	0x00, 0x00, 0x00, 0x00


//--------------------- .nv.info._Z11printKernelv --------------------------
	.section	.nv.info._Z11printKernelv,"",@"SHT_CUDA_INFO"
	.sectionflags	@""
	.align	4


	//----- nvinfo : EIATTR_CUDA_API_VERSION
	.align		4
        /*0000*/ 	.byte	0x04, 0x37
        /*0002*/ 	.short	(.L_10 - .L_9)
.L_9:
        /*0004*/ 	.word	0x00000082


	//----- nvinfo : EIATTR_SPARSE_MMA_MASK
	.align		4
.L_10:
        /*0008*/ 	.byte	0x03, 0x50
        /*000a*/ 	.short	0x0000


	//----- nvinfo : EIATTR_MAXREG_COUNT
	.align		4
        /*000c*/ 	.byte	0x03, 0x1b
        /*000e*/ 	.short	0x00ff


	//----- nvinfo : EIATTR_NUM_BARRIERS
	.align		4
        /*0010*/ 	.byte	0x02, 0x4c
        /*0012*/ 	.byte	0x01
	.zero		1


	//----- nvinfo : EIATTR_EXTERNS
	.align		4
        /*0014*/ 	.byte	0x04, 0x0f
        /*0016*/ 	.short	(.L_12 - .L_11)


	//   ....[0]....
	.align		4
.L_11:
        /*0018*/ 	.word	index@(vprintf)


	//----- nvinfo : EIATTR_MERCURY_ISA_VERSION
	.align		4
.L_12:
        /*001c*/ 	.byte	0x03, 0x5f
        /*001e*/ 	.short	0x0101


	//----- nvinfo : EIATTR_VRC_CTA_INIT_COUNT
	.align		4
        /*0020*/ 	.byte	0x02, 0x4a
	.zero		1
	.zero		1


	//----- nvinfo : EIATTR_SYSCALL_OFFSETS
	.align		4
        /*0024*/ 	.byte	0x04, 0x46
        /*0026*/ 	.short	(.L_14 - .L_13)


	//   ....[0]....
.L_13:
        /*0028*/ 	.word	0x00000120


	//   ....[1]....
        /*002c*/ 	.word	0x00000210


	//   ....[2]....
        /*0030*/ 	.word	0x00000300


	//----- nvinfo : EIATTR_EXIT_INSTR_OFFSETS
	.align		4
.L_14:
        /*0034*/ 	.byte	0x04, 0x1c
        /*0036*/ 	.short	(.L_16 - .L_15)


	//   ....[0]....
.L_15:
        /*0038*/ 	.word	0x00000250


	//   ....[1]....
        /*003c*/ 	.word	0x00000310


	//----- nvinfo : EIATTR_CRS_STACK_SIZE
	.align		4
.L_16:
        /*0040*/ 	.byte	0x04, 0x1e
        /*0042*/ 	.short	(.L_18 - .L_17)
.L_17:
        /*0044*/ 	.word	0x00000000


	//----- nvinfo : EIATTR_SW_WAR
	.align		4
.L_18:
        /*0048*/ 	.byte	0x04, 0x36
        /*004a*/ 	.short	(.L_20 - .L_19)
.L_19:
        /*004c*/ 	.word	0x00000008
.L_20:


//--------------------- .nv.callgraph             --------------------------
	.section	.nv.callgraph,"",@"SHT_CUDA_CALLGRAPH"
	.align	4
	.sectionentsize	8
	.align		4
        /*0000*/ 	.word	0x00000000
	.align		4
        /*0004*/ 	.word	0xffffffff
	.align		4
        /*0008*/ 	.word	index@(_Z11printKernelv)
	.align		4
        /*000c*/ 	.word	index@(vprintf)
	.align		4
        /*0010*/ 	.word	0x00000000
	.align		4
        /*0014*/ 	.word	0xfffffffe
	.align		4
        /*0018*/ 	.word	0x00000000
	.align		4
        /*001c*/ 	.word	0xfffffffd
	.align		4
        /*0020*/ 	.word	0x00000000
	.align		4
        /*0024*/ 	.word	0xfffffffc


//--------------------- .nv.constant4             --------------------------
	.section	.nv.constant4,"a",@progbits
	.align	8
	.align		8
.nv.constant4:
        /*0000*/ 	.dword	vprintf
	.align		8
        /*0008*/ 	.dword	$str
	.align		8
        /*0010*/ 	.dword	$str$1
	.align		8
        /*0018*/ 	.dword	$str$2


//--------------------- .text._Z11printKernelv    --------------------------
	.section	.text._Z11printKernelv,"ax",@progbits
	.align	128
        .global         _Z11printKernelv
        .type           _Z11printKernelv,@function
        .size           _Z11printKernelv,(.L_x_4 - _Z11printKernelv)
        .other          _Z11printKernelv,@"STO_CUDA_ENTRY STV_DEFAULT"
_Z11printKernelv:
.text._Z11printKernelv:
[----:B------:R-:W0:Y:S01]  /*0000*/  LDC R1, c[0x0][0x37c] ;  /* 0x0000df00ff017b82 */ /* 0x000e220000000800 */
[----:B------:R-:W1:Y:S01]  /*0010*/  S2R R17, SR_TID.X ;  /* 0x0000000000117919 */ /* 0x000e620000002100 */
[----:B------:R-:W2:Y:S01]  /*0020*/  LDCU UR4, c[0x0][0x2f8] ;  /* 0x00005f00ff0477ac */ /* 0x000ea20008000800 */
[----:B0-----:R-:W-:Y:S01]  /*0030*/  VIADD R1, R1, 0xfffffff8 ;  /* 0xfffffff801017836 */ /* 0x001fe20000000000 */
[----:B------:R-:W0:Y:S04]  /*0040*/  LDCU UR5, c[0x0][0x2fc] ;  /* 0x00005f80ff0577ac */ /* 0x000e280008000800 */
[----:B--2---:R-:W-:-:S05]  /*0050*/  IADD3 R16, P1, PT, R1, UR4, RZ ;  /* 0x0000000401107c10 */ /* 0x004fca000ff3e0ff */
[----:B0-----:R-:W-:Y:S01]  /*0060*/  IMAD.X R2, RZ, RZ, UR5, P1 ;  /* 0x00000005ff027e24 */ /* 0x001fe200088e06ff */
[----:B-1----:R-:W-:-:S13]  /*0070*/  ISETP.NE.AND P0, PT, R17, RZ, PT ;  /* 0x000000ff1100720c */ /* 0x002fda0003f05270 */
[----:B------:R-:W-:Y:S05]  /*0080*/  @P0 BRA `(.L_x_0) ;  /* 0x0000000000280947 */ /* 0x000fea0003800000 */
[----:B------:R-:W-:Y:S01]  /*0090*/  MOV R0, 0x0 ;  /* 0x0000000000007802 */ /* 0x000fe20000000f00 */
[----:B------:R0:W-:Y:S01]  /*00a0*/  STL [R1], RZ ;  /* 0x000000ff01007387 */ /* 0x0001e20000100800 */
[----:B------:R-:W1:Y:S01]  /*00b0*/  LDCU.64 UR4, c[0x4][0x8] ;  /* 0x01000100ff0477ac */ /* 0x000e620008000a00 */
[----:B------:R-:W-:Y:S01]  /*00c0*/  MOV R6, R16 ;  /* 0x0000001000067202 */ /* 0x000fe20000000f00 */
[----:B------:R0:W2:Y:S01]  /*00d0*/  LDC.64 R8, c[0x4][R0] ;  /* 0x0100000000087b82 */ /* 0x0000a20000000a00 */
[----:B------:R-:W-:Y:S02]  /*00e0*/  IMAD.MOV.U32 R7, RZ, RZ, R2 ;  /* 0x000000ffff077224 */ /* 0x000fe400078e0002 */
[----:B-1----:R-:W-:Y:S02]  /*00f0*/  IMAD.U32 R4, RZ, RZ, UR4 ;  /* 0x00000004ff047e24 */ /* 0x002fe4000f8e00ff */
[----:B0-----:R-:W-:-:S07]  /*0100*/  IMAD.U32 R5, RZ, RZ, UR5 ;  /* 0x00000005ff057e24 */ /* 0x001fce000f8e00ff */
[----:B------:R-:W-:-:S07]  /*0110*/  LEPC R20, `(.L_x_0) ;  /* 0x000000001014794e */ /* 0x000fce0000000000 */
[----:B--2---:R-:W-:Y:S05]  /*0120*/  CALL.ABS.NOINC R8 ;  /* 0x0000000008007343 */ /* 0x004fea0003c00000 */
.L_x_0:
[----:B------:R-:W-:Y:S01]  /*0130*/  ISETP.NE.AND P0, PT, R17, 0xf, PT ;  /* 0x0000000f1100780c */ /* 0x000fe20003f05270 */
[----:B------:R-:W-:Y:S05]  /*0140*/  WARPSYNC.ALL ;  /* 0x0000000000007948 */ /* 0x000fea0003800000 */
[----:B------:R-:W-:Y:S07]  /*0150*/  BAR.SYNC.DEFER_BLOCKING 0x0 ;  /* 0x0000000000007b1d */ /* 0x000fee0000010000 */
[----:B------:R-:W-:Y:S05]  /*0160*/  @P0 BRA `(.L_x_1) ;  /* 0x00000000002c0947 */ /* 0x000fea0003800000 */
[----:B------:R-:W-:Y:S01]  /*0170*/  IMAD.MOV.U32 R0, RZ, RZ, 0xf ;  /* 0x0000000fff007424 */ /* 0x000fe200078e00ff */
[----:B------:R-:W-:Y:S01]  /*0180*/  MOV R3, 0x0 ;  /* 0x0000000000037802 */ /* 0x000fe20000000f00 */
[----:B------:R-:W0:Y:S01]  /*0190*/  LDCU.64 UR4, c[0x4][0x10] ;  /* 0x01000200ff0477ac */ /* 0x000e220008000a00 */
[----:B------:R-:W-:Y:S02]  /*01a0*/  IMAD.MOV.U32 R6, RZ, RZ, R16 ;  /* 0x000000ffff067224 */ /* 0x000fe400078e0010 */
[----:B------:R1:W-:Y:S01]  /*01b0*/  STL [R1], R0 ;  /* 0x0000000001007387 */ /* 0x0003e20000100800 */
[----:B------:R1:W2:Y:S01]  /*01c0*/  LDC.64 R8, c[0x4][R3] ;  /* 0x0100000003087b82 */ /* 0x0002a20000000a00 */
[----:B------:R-:W-:Y:S02]  /*01d0*/  IMAD.MOV.U32 R7, RZ, RZ, R2 ;  /* 0x000000ffff077224 */ /* 0x000fe400078e0002 */
[----:B0-----:R-:W-:Y:S01]  /*01e0*/  IMAD.U32 R4, RZ, RZ, UR4 ;  /* 0x00000004ff047e24 */ /* 0x001fe2000f8e00ff */
[----:B-1----:R-:W-:-:S07]  /*01f0*/  MOV R5, UR5 ;  /* 0x0000000500057c02 */ /* 0x002fce0008000f00 */
[----:B------:R-:W-:-:S07]  /*0200*/  LEPC R20, `(.L_x_1) ;  /* 0x000000001014794e */ /* 0x000fce0000000000 */
[----:B--2---:R-:W-:Y:S05]  /*0210*/  CALL.ABS.NOINC R8 ;  /* 0x0000000008007343 */ /* 0x004fea0003c00000 */
.L_x_1:
[----:B------:R-:W-:Y:S05]  /*0220*/  WARPSYNC.ALL ;  /* 0x0000000000007948 */ /* 0x000fea0003800000 */
[----:B------:R-:W-:Y:S01]  /*0230*/  BAR.SYNC.DEFER_BLOCKING 0x0 ;  /* 0x0000000000007b1d */ /* 0x000fe20000010000 */
[----:B------:R-:W-:-:S13]  /*0240*/  ISETP.NE.AND P0, PT, R17, 0x1f, PT ;  /* 0x0000001f1100780c */ /* 0x000fda0003f05270 */
[----:B------:R-:W-:Y:S05]  /*0250*/  @P0 EXIT ;  /* 0x000000000000094d */ /* 0x000fea0003800000 */
[----:B------:R-:W-:Y:S01]  /*0260*/  HFMA2 R0, -RZ, RZ, 0, 1.847743988037109375e-06 ;  /* 0x0000001fff007431 */ /* 0x000fe200000001ff */
[----:B------:R-:W-:Y:S01]  /*0270*/  MOV R3, 0x0 ;  /* 0x0000000000037802 */ /* 0x000fe20000000f00 */
[----:B------:R-:W0:Y:S01]  /*0280*/  LDCU.64 UR4, c[0x4][0x18] ;  /* 0x01000300ff0477ac */ /* 0x000e220008000a00 */
[----:B------:R-:W-:Y:S01]  /*0290*/  MOV R6, R16 ;  /* 0x0000001000067202 */ /* 0x000fe20000000f00 */
[----:B------:R-:W-:Y:S01]  /*02a0*/  IMAD.MOV.U32 R7, RZ, RZ, R2 ;  /* 0x000000ffff077224 */ /* 0x000fe200078e0002 */
[----:B------:R1:W2:Y:S01]  /*02b0*/  LDC.64 R8, c[0x4][R3] ;  /* 0x0100000003087b82 */ /* 0x0002a20000000a00 */
[----:B------:R1:W-:Y:S01]  /*02c0*/  STL [R1], R0 ;  /* 0x0000000001007387 */ /* 0x0003e20000100800 */
[----:B0-----:R-:W-:Y:S02]  /*02d0*/  IMAD.U32 R4, RZ, RZ, UR4 ;  /* 0x00000004ff047e24 */ /* 0x001fe4000f8e00ff */
[----:B-1----:R-:W-:-:S07]  /*02e0*/  IMAD.U32 R5, RZ, RZ, UR5 ;  /* 0x00000005ff057e24 */ /* 0x002fce000f8e00ff */
[----:B------:R-:W-:-:S07]  /*02f0*/  LEPC R20, `(.L_x_2) ;  /* 0x000000001014794e */ /* 0x000fce0000000000 */
[----:B--2---:R-:W-:Y:S05]  /*0300*/  CALL.ABS.NOINC R8 ;  /* 0x0000000008007343 */ /* 0x004fea0003c00000 */
.L_x_2:
[----:B------:R-:W-:Y:S05]  /*0310*/  EXIT ;  /* 0x000000000000794d */ /* 0x000fea0003800000 */
.L_x_3:
[----:B------:R-:W-:-:S00]  /*0320*/  BRA `(.L_x_3) ;  /* 0xfffffffc00fc7947 */ /* 0x000fc0000383ffff */
[----:B------:R-:W-:-:S00]  /*0330*/  NOP ;  /* 0x0000000000007918 */ /* 0x000fc00000000000 */
        /* <DEDUP_REMOVED lines=12> */
.L_x_4:


//--------------------- .nv.global.init           --------------------------
	.section	.nv.global.init,"aw",@progbits
.nv.global.init:
	.type		$str,@object
	.size		$str,($str$2 - $str)
$str:
        /*0000*/ 	.byte	0x54, 0x68, 0x72, 0x65, 0x61, 0x64, 0x20, 0x25, 0x64, 0x3a, 0x20, 0x48, 0x65, 0x6c, 0x6c, 0x6f
        /*0010*/ 	.byte	0x20, 0x66, 0x72, 0x6f, 0x6d, 0x20, 0x74, 0x68, 0x72, 0x65, 0x61, 0x64, 0x20, 0x30, 0x21, 0x0a
        /*0020*/ 	.byte	0x00
	.type		$str$2,@object
	.size		$str$2,($str$1 - $str$2)
$str$2:
        /*0021*/ 	.byte	0x54, 0x68, 0x72, 0x65, 0x61, 0x64, 0x20, 0x25, 0x64, 0x3a, 0x20, 0x48, 0x65, 0x6c, 0x6c, 0x6f
        /*0031*/ 	.byte	0x20, 0x66, 0x72, 0x6f, 0x6d, 0x20, 0x74, 0x68, 0x72, 0x65, 0x61, 0x64, 0x20, 0x33, 0x31, 0x21
        /*0041*/ 	.byte	0x0a, 0x00
	.type		$str$1,@object
	.size		$str$1,(.L_1 - $str$1)
$str$1:
        /*0043*/ 	.byte	0x54, 0x68, 0x72, 0x65, 0x61, 0x64, 0x20, 0x25, 0x64, 0x3a, 0x20, 0x48, 0x65, 0x6c, 0x6c, 0x6f
        /*0053*/ 	.byte	0x20, 0x66, 0x72, 0x6f, 0x6d, 0x20, 0x74, 0x68, 0x72, 0x65, 0x61, 0x64, 0x20, 0x31, 0x35, 0x21
        /*0063*/ 	.byte	0x0a, 0x00
.L_1:


//--------------------- .nv.shared.reserved.0     --------------------------
	.section	.nv.shared.reserved.0,"aw",@nobits
	.weak		__nv_reservedSMEM_offset_0_alias
	.size		__nv_reservedSMEM_offset_0_alias, 0, 64
	.other		__nv_reservedSMEM_offset_0_alias,@"STO_CUDA_RESERVED_SHARED STV_DEFAULT"
__nv_reservedSMEM_offset_0_alias:
	.zero		0
	.zero		64


//--------------------- .nv.constant0._Z11printKernelv --------------------------
	.section	.nv.constant0._Z11printKernelv,"a",@progbits
	.sectionflags	@""
	.align	4
.nv.constant0._Z11printKernelv:
	.zero		896


//--------------------- SYMBOLS --------------------------

	.type		.nv.reservedSmem.offset0,@object
	.size		.nv.reservedSmem.offset0,0x4
	.type		vprintf,@function
